//
// Generated by NVIDIA NVVM Compiler
//
// Compiler Build ID: CL-36424714
// Cuda compilation tools, release 13.0, V13.0.88
// Based on NVVM 20.0.0
//

.version 9.0
.target sm_100
.address_size 64

	// .globl	_Z9incrementPi

.visible .entry _Z9incrementPi(
	.param .u64 .ptr .align 1 _Z9incrementPi_param_0
)
{
	.reg .b32 	%r<3>;
	.reg .b64 	%rd<3>;

	ld.param.u64 	%rd1, [_Z9incrementPi_param_0];
	cvta.to.global.u64 	%rd2, %rd1;
	ld.global.u32 	%r1, [%rd2];
	add.s32 	%r2, %r1, 10;
	st.global.u32 	[%rd2], %r2;
	ret;

}


// ===== COMPILED SASS (sm_100) =====

	.target	sm_100

	.elftype	@"ET_EXEC"


//--------------------- .note.nv.tkinfo           --------------------------
	.section	.note.nv.tkinfo,"",@"SHT_NOTE"
	.sectionflags	@"SHF_NOTE_NV_TKINFO"
	.tkinfo
        /*0018*/ 	.word	0x00000002
        /*0030*/ 	.string	""
        /*0030*/ 	.string	"ptxas"
        /*0030*/ 	.string	"Cuda compilation tools, release 13.0, V13.0.88"
        /*0030*/ 	.string	"Build cuda_13.0.r13.0/compiler.36424714_0"
        /*0030*/ 	.string	"-arch sm_100 -m 64 "



//--------------------- .note.nv.cuinfo           --------------------------
	.section	.note.nv.cuinfo,"",@"SHT_NOTE"
	.sectionflags	@"SHF_NOTE_NV_CUINFO"
        /*0018*/ 	.short	0x0002
        /*001a*/ 	.short	0x0064
        /*001c*/ 	.short	0x0082
	.zero		2


//--------------------- .nv.info                  --------------------------
	.section	.nv.info,"",@"SHT_CUDA_INFO"
	.align	4


	//----- nvinfo : EIATTR_REGCOUNT
	.align		4
        /*0000*/ 	.byte	0x04, 0x2f
        /*0002*/ 	.short	(.L_1 - .L_0)
	.align		4
.L_0:
        /*0004*/ 	.word	index@(_Z9incrementPi)
        /*0008*/ 	.word	0x00000008


	//----- nvinfo : EIATTR_FRAME_SIZE
	.align		4
.L_1:
        /*000c*/ 	.byte	0x04, 0x11
        /*000e*/ 	.short	(.L_3 - .L_2)
	.align		4
.L_2:
        /*0010*/ 	.word	index@(_Z9incrementPi)
        /*0014*/ 	.word	0x00000000


	//----- nvinfo : EIATTR_MIN_STACK_SIZE
	.align		4
.L_3:
        /*0018*/ 	.byte	0x04, 0x12
        /*001a*/ 	.short	(.L_5 - .L_4)
	.align		4
.L_4:
        /*001c*/ 	.word	index@(_Z9incrementPi)
        /*0020*/ 	.word	0x00000000
.L_5:


//--------------------- .nv.compat                --------------------------
	.section	.nv.compat,"",@"SHT_CUDA_COMPAT_INFO"
	.align	4
        /*0000*/ 	.byte	0x02, 0x09, 0x00, 0x00, 0x02, 0x02, 0x01, 0x00, 0x02, 0x05, 0x05, 0x00, 0x03, 0x07, 0x01, 0x01
        /*0010*/ 	.byte	0x02, 0x03, 0x00, 0x00, 0x02, 0x06, 0x01, 0x00, 0x04, 0x0b, 0x08, 0x00, 0x09, 0x00, 0x00, 0x00
        /*0020*/ 	.byte	0x00, 0x00, 0x00, 0x00


//--------------------- .nv.info._Z9incrementPi   --------------------------
	.section	.nv.info._Z9incrementPi,"",@"SHT_CUDA_INFO"
	.sectionflags	@""
	.align	4


	//----- nvinfo : EIATTR_CUDA_API_VERSION
	.align		4
        /*0000*/ 	.byte	0x04, 0x37
        /*0002*/ 	.short	(.L_7 - .L_6)
.L_6:
        /*0004*/ 	.word	0x00000082


	//----- nvinfo : EIATTR_KPARAM_INFO
	.align		4
.L_7:
        /*0008*/ 	.byte	0x04, 0x17
        /*000a*/ 	.short	(.L_9 - .L_8)
.L_8:
        /*000c*/ 	.word	0x00000000
        /*0010*/ 	.short	0x0000
        /*0012*/ 	.short	0x0000
        /*0014*/ 	.byte	0x00, 0xf5, 0x21, 0x00


	//----- nvinfo : EIATTR_SPARSE_MMA_MASK
	.align		4
.L_9:
        /*0018*/ 	.byte	0x03, 0x50
        /*001a*/ 	.short	0x0000


	//----- nvinfo : EIATTR_MAXREG_COUNT
	.align		4
        /*001c*/ 	.byte	0x03, 0x1b
        /*001e*/ 	.short	0x00ff


	//----- nvinfo : EIATTR_MERCURY_ISA_VERSION
	.align		4
        /*0020*/ 	.byte	0x03, 0x5f
        /*0022*/ 	.short	0x0101


	//----- nvinfo : EIATTR_VRC_CTA_INIT_COUNT
	.align		4
        /*0024*/ 	.byte	0x02, 0x4a
	.zero		1
	.zero		1


	//----- nvinfo : EIATTR_EXIT_INSTR_OFFSETS
	.align		4
        /*0028*/ 	.byte	0x04, 0x1c
        /*002a*/ 	.short	(.L_11 - .L_10)


	//   ....[0]....
.L_10:
        /*002c*/ 	.word	0x00000060


	//----- nvinfo : EIATTR_CBANK_PARAM_SIZE
	.align		4
.L_11:
        /*0030*/ 	.byte	0x03, 0x19
        /*0032*/ 	.short	0x0008


	//----- nvinfo : EIATTR_PARAM_CBANK
	.align		4
        /*0034*/ 	.byte	0x04, 0x0a
        /*0036*/ 	.short	(.L_13 - .L_12)
	.align		4
.L_12:
        /*0038*/ 	.word	index@(.nv.constant0._Z9incrementPi)
        /*003c*/ 	.short	0x0380
        /*003e*/ 	.short	0x0008


	//----- nvinfo : EIATTR_SW_WAR
	.align		4
.L_13:
        /*0040*/ 	.byte	0x04, 0x36
        /*0042*/ 	.short	(.L_15 - .L_14)
.L_14:
        /*0044*/ 	.word	0x00000008
.L_15:


//--------------------- .nv.callgraph             --------------------------
	.section	.nv.callgraph,"",@"SHT_CUDA_CALLGRAPH"
	.align	4
	.sectionentsize	8
	.align		4
        /*0000*/ 	.word	0x00000000
	.align		4
        /*0004*/ 	.word	0xffffffff
	.align		4
        /*0008*/ 	.word	0x00000000
	.align		4
        /*000c*/ 	.word	0xfffffffe
	.align		4
        /*0010*/ 	.word	0x00000000
	.align		4
        /*0014*/ 	.word	0xfffffffd
	.align		4
        /*0018*/ 	.word	0x00000000
	.align		4
        /*001c*/ 	.word	0xfffffffc


//--------------------- .text._Z9incrementPi      --------------------------
	.section	.text._Z9incrementPi,"ax",@progbits
	.align	128
        .global         _Z9incrementPi
        .type           _Z9incrementPi,@function
        .size           _Z9incrementPi,(.L_x_1 - _Z9incrementPi)
        .other          _Z9incrementPi,@"STO_CUDA_ENTRY STV_DEFAULT"
_Z9incrementPi:
.text._Z9incrementPi:
[----:B------:R-:W-:Y:S08]  /*0000*/  LDC R1, c[0x0][0x37c] ;  /* 0x0000df00ff017b82 */ /* 0x000ff00000000800 */
[----:B------:R-:W0:Y:S01]  /*0010*/  LDC.64 R2, c[0x0][0x380] ;  /* 0x0000e000ff027b82 */ /* 0x000e220000000a00 */
[----:B------:R-:W0:Y:S02]  /*0020*/  LDCU.64 UR4, c[0x0][0x358] ;  /* 0x00006b00ff0477ac */ /* 0x000e240008000a00 */
[----:B0-----:R-:W2:Y:S02]  /*0030*/  LDG.E R0, desc[UR4][R2.64] ;  /* 0x0000000402007981 */ /* 0x001ea4000c1e1900 */
[----:B--2---:R-:W-:-:S05]  /*0040*/  IADD3 R5, PT, PT, R0, 0xa, RZ ;  /* 0x0000000a00057810 */ /* 0x004fca0007ffe0ff */
[----:B------:R-:W-:Y:S01]  /*0050*/  STG.E desc[UR4][R2.64], R5 ;  /* 0x0000000502007986 */ /* 0x000fe2000c101904 */
[----:B------:R-:W-:Y:S05]  /*0060*/  EXIT ;  /* 0x000000000000794d */ /* 0x000fea0003800000 */
.L_x_0:
[----:B------:R-:W-:-:S00]  /*0070*/  BRA `(.L_x_0) ;  /* 0xfffffffc00fc7947 */ /* 0x000fc0000383ffff */
[----:B------:R-:W-:-:S00]  /*0080*/  NOP ;  /* 0x0000000000007918 */ /* 0x000fc00000000000 */
[----:B------:R-:W-:-:S00]  /*0090*/  NOP ;  /* 0x0000000000007918 */ /* 0x000fc00000000000 */
[----:B------:R-:W-:-:S00]  /*00a0*/  NOP ;  /* 0x0000000000007918 */ /* 0x000fc00000000000 */
[----:B------:R-:W-:-:S00]  /*00b0*/  NOP ;  /* 0x0000000000007918 */ /* 0x000fc00000000000 */
[----:B------:R-:W-:-:S00]  /*00c0*/  NOP ;  /* 0x0000000000007918 */ /* 0x000fc00000000000 */
[----:B------:R-:W-:-:S00]  /*00d0*/  NOP ;  /* 0x0000000000007918 */ /* 0x000fc00000000000 */
[----:B------:R-:W-:-:S00]  /*00e0*/  NOP ;  /* 0x0000000000007918 */ /* 0x000fc00000000000 */
[----:B------:R-:W-:-:S00]  /*00f0*/  NOP ;  /* 0x0000000000007918 */ /* 0x000fc00000000000 */
.L_x_1:


//--------------------- .nv.shared.reserved.0     --------------------------
	.section	.nv.shared.reserved.0,"aw",@nobits
	.weak		__nv_reservedSMEM_offset_0_alias
	.size		__nv_reservedSMEM_offset_0_alias, 0, 64
	.other		__nv_reservedSMEM_offset_0_alias,@"STO_CUDA_RESERVED_SHARED STV_DEFAULT"
__nv_reservedSMEM_offset_0_alias:
	.zero		0
	.zero		64


//--------------------- .nv.constant0._Z9incrementPi --------------------------
	.section	.nv.constant0._Z9incrementPi,"a",@progbits
	.sectionflags	@""
	.align	4
.nv.constant0._Z9incrementPi:
	.zero		904


//--------------------- SYMBOLS --------------------------

	.type		.nv.reservedSmem.offset0,@object
	.size		.nv.reservedSmem.offset0,0x4
